//
// Generated by NVIDIA NVVM Compiler
//
// Compiler Build ID: CL-36424714
// Cuda compilation tools, release 13.0, V13.0.88
// Based on NVVM 20.0.0
//

.version 9.0
.target sm_100
.address_size 64

	// .globl	_Z13filter_kernelPhS_jj

.visible .entry _Z13filter_kernelPhS_jj(
	.param .u64 .ptr .align 1 _Z13filter_kernelPhS_jj_param_0,
	.param .u64 .ptr .align 1 _Z13filter_kernelPhS_jj_param_1,
	.param .u32 _Z13filter_kernelPhS_jj_param_2,
	.param .u32 _Z13filter_kernelPhS_jj_param_3
)
{
	.reg .pred 	%p<5>;
	.reg .b16 	%rs<4>;
	.reg .b32 	%r<25>;
	.reg .b64 	%rd<17>;

	ld.param.u64 	%rd1, [_Z13filter_kernelPhS_jj_param_0];
	ld.param.u64 	%rd2, [_Z13filter_kernelPhS_jj_param_1];
	ld.param.u32 	%r3, [_Z13filter_kernelPhS_jj_param_2];
	ld.param.u32 	%r4, [_Z13filter_kernelPhS_jj_param_3];
	mov.u32 	%r6, %ctaid.x;
	mov.u32 	%r7, %ntid.x;
	mov.u32 	%r8, %tid.x;
	mad.lo.s32 	%r1, %r6, %r7, %r8;
	mov.u32 	%r9, %ctaid.y;
	mov.u32 	%r10, %ntid.y;
	mov.u32 	%r11, %tid.y;
	mad.lo.s32 	%r12, %r9, %r10, %r11;
	setp.ge.u32 	%p1, %r1, %r3;
	setp.ge.u32 	%p2, %r12, %r4;
	or.pred  	%p3, %p1, %p2;
	@%p3 bra 	$L__BB0_2;
	cvta.to.global.u64 	%rd3, %rd1;
	cvta.to.global.u64 	%rd4, %rd2;
	max.s32 	%r13, %r1, 0;
	setp.lt.u32 	%p4, %r13, %r3;
	add.s32 	%r14, %r3, -1;
	selp.b32 	%r15, %r13, %r14, %p4;
	mul.lo.s32 	%r16, %r3, %r12;
	add.s32 	%r17, %r15, %r16;
	mul.lo.s32 	%r18, %r17, 3;
	cvt.u64.u32 	%rd5, %r18;
	add.s64 	%rd6, %rd3, %rd5;
	ld.global.u8 	%rs1, [%rd6];
	add.s32 	%r19, %r16, %r1;
	mul.lo.s32 	%r20, %r19, 3;
	cvt.u64.u32 	%rd7, %r20;
	add.s64 	%rd8, %rd4, %rd7;
	st.global.u8 	[%rd8], %rs1;
	add.s32 	%r21, %r18, 1;
	cvt.u64.u32 	%rd9, %r21;
	add.s64 	%rd10, %rd3, %rd9;
	ld.global.u8 	%rs2, [%rd10];
	add.s32 	%r22, %r20, 1;
	cvt.u64.u32 	%rd11, %r22;
	add.s64 	%rd12, %rd4, %rd11;
	st.global.u8 	[%rd12], %rs2;
	add.s32 	%r23, %r18, 2;
	cvt.u64.u32 	%rd13, %r23;
	add.s64 	%rd14, %rd3, %rd13;
	ld.global.u8 	%rs3, [%rd14];
	add.s32 	%r24, %r20, 2;
	cvt.u64.u32 	%rd15, %r24;
	add.s64 	%rd16, %rd4, %rd15;
	st.global.u8 	[%rd16], %rs3;
$L__BB0_2:
	ret;

}


// ===== COMPILED SASS (sm_100) =====

	.target	sm_100

	.elftype	@"ET_EXEC"


//--------------------- .note.nv.tkinfo           --------------------------
	.section	.note.nv.tkinfo,"",@"SHT_NOTE"
	.sectionflags	@"SHF_NOTE_NV_TKINFO"
	.tkinfo
        /*0018*/ 	.word	0x00000002
        /*0030*/ 	.string	""
        /*0030*/ 	.string	"ptxas"
        /*0030*/ 	.string	"Cuda compilation tools, release 13.0, V13.0.88"
        /*0030*/ 	.string	"Build cuda_13.0.r13.0/compiler.36424714_0"
        /*0030*/ 	.string	"-arch sm_100 -m 64 "



//--------------------- .note.nv.cuinfo           --------------------------
	.section	.note.nv.cuinfo,"",@"SHT_NOTE"
	.sectionflags	@"SHF_NOTE_NV_CUINFO"
        /*0018*/ 	.short	0x0002
        /*001a*/ 	.short	0x0064
        /*001c*/ 	.short	0x0082
	.zero		2


//--------------------- .nv.info                  --------------------------
	.section	.nv.info,"",@"SHT_CUDA_INFO"
	.align	4


	//----- nvinfo : EIATTR_REGCOUNT
	.align		4
        /*0000*/ 	.byte	0x04, 0x2f
        /*0002*/ 	.short	(.L_1 - .L_0)
	.align		4
.L_0:
        /*0004*/ 	.word	index@(_Z13filter_kernelPhS_jj)
        /*0008*/ 	.word	0x0000000e


	//----- nvinfo : EIATTR_FRAME_SIZE
	.align		4
.L_1:
        /*000c*/ 	.byte	0x04, 0x11
        /*000e*/ 	.short	(.L_3 - .L_2)
	.align		4
.L_2:
        /*0010*/ 	.word	index@(_Z13filter_kernelPhS_jj)
        /*0014*/ 	.word	0x00000000


	//----- nvinfo : EIATTR_MIN_STACK_SIZE
	.align		4
.L_3:
        /*0018*/ 	.byte	0x04, 0x12
        /*001a*/ 	.short	(.L_5 - .L_4)
	.align		4
.L_4:
        /*001c*/ 	.word	index@(_Z13filter_kernelPhS_jj)
        /*0020*/ 	.word	0x00000000
.L_5:


//--------------------- .nv.compat                --------------------------
	.section	.nv.compat,"",@"SHT_CUDA_COMPAT_INFO"
	.align	4
        /*0000*/ 	.byte	0x02, 0x09, 0x00, 0x00, 0x02, 0x02, 0x01, 0x00, 0x02, 0x05, 0x05, 0x00, 0x03, 0x07, 0x01, 0x01
        /*0010*/ 	.byte	0x02, 0x03, 0x00, 0x00, 0x02, 0x06, 0x01, 0x00, 0x04, 0x0b, 0x08, 0x00, 0x09, 0x00, 0x00, 0x00
        /*0020*/ 	.byte	0x00, 0x00, 0x00, 0x00


//--------------------- .nv.info._Z13filter_kernelPhS_jj --------------------------
	.section	.nv.info._Z13filter_kernelPhS_jj,"",@"SHT_CUDA_INFO"
	.sectionflags	@""
	.align	4


	//----- nvinfo : EIATTR_CUDA_API_VERSION
	.align		4
        /*0000*/ 	.byte	0x04, 0x37
        /*0002*/ 	.short	(.L_7 - .L_6)
.L_6:
        /*0004*/ 	.word	0x00000082


	//----- nvinfo : EIATTR_KPARAM_INFO
	.align		4
.L_7:
        /*0008*/ 	.byte	0x04, 0x17
        /*000a*/ 	.short	(.L_9 - .L_8)
.L_8:
        /*000c*/ 	.word	0x00000000
        /*0010*/ 	.short	0x0003
        /*0012*/ 	.short	0x0014
        /*0014*/ 	.byte	0x00, 0xf0, 0x11, 0x00


	//----- nvinfo : EIATTR_KPARAM_INFO
	.align		4
.L_9:
        /*0018*/ 	.byte	0x04, 0x17
        /*001a*/ 	.short	(.L_11 - .L_10)
.L_10:
        /*001c*/ 	.word	0x00000000
        /*0020*/ 	.short	0x0002
        /*0022*/ 	.short	0x0010
        /*0024*/ 	.byte	0x00, 0xf0, 0x11, 0x00


	//----- nvinfo : EIATTR_KPARAM_INFO
	.align		4
.L_11:
        /*0028*/ 	.byte	0x04, 0x17
        /*002a*/ 	.short	(.L_13 - .L_12)
.L_12:
        /*002c*/ 	.word	0x00000000
        /*0030*/ 	.short	0x0001
        /*0032*/ 	.short	0x0008
        /*0034*/ 	.byte	0x00, 0xf5, 0x21, 0x00


	//----- nvinfo : EIATTR_KPARAM_INFO
	.align		4
.L_13:
        /*0038*/ 	.byte	0x04, 0x17
        /*003a*/ 	.short	(.L_15 - .L_14)
.L_14:
        /*003c*/ 	.word	0x00000000
        /*0040*/ 	.short	0x0000
        /*0042*/ 	.short	0x0000
        /*0044*/ 	.byte	0x00, 0xf5, 0x21, 0x00


	//----- nvinfo : EIATTR_SPARSE_MMA_MASK
	.align		4
.L_15:
        /*0048*/ 	.byte	0x03, 0x50
        /*004a*/ 	.short	0x0000


	//----- nvinfo : EIATTR_MAXREG_COUNT
	.align		4
        /*004c*/ 	.byte	0x03, 0x1b
        /*004e*/ 	.short	0x00ff


	//----- nvinfo : EIATTR_MERCURY_ISA_VERSION
	.align		4
        /*0050*/ 	.byte	0x03, 0x5f
        /*0052*/ 	.short	0x0101


	//----- nvinfo : EIATTR_VRC_CTA_INIT_COUNT
	.align		4
        /*0054*/ 	.byte	0x02, 0x4a
	.zero		1
	.zero		1


	//----- nvinfo : EIATTR_EXIT_INSTR_OFFSETS
	.align		4
        /*0058*/ 	.byte	0x04, 0x1c
        /*005a*/ 	.short	(.L_17 - .L_16)


	//   ....[0]....
.L_16:
        /*005c*/ 	.word	0x000000c0


	//   ....[1]....
        /*0060*/ 	.word	0x000002c0


	//----- nvinfo : EIATTR_CBANK_PARAM_SIZE
	.align		4
.L_17:
        /*0064*/ 	.byte	0x03, 0x19
        /*0066*/ 	.short	0x0018


	//----- nvinfo : EIATTR_PARAM_CBANK
	.align		4
        /*0068*/ 	.byte	0x04, 0x0a
        /*006a*/ 	.short	(.L_19 - .L_18)
	.align		4
.L_18:
        /*006c*/ 	.word	index@(.nv.constant0._Z13filter_kernelPhS_jj)
        /*0070*/ 	.short	0x0380
        /*0072*/ 	.short	0x0018


	//----- nvinfo : EIATTR_SW_WAR
	.align		4
.L_19:
        /*0074*/ 	.byte	0x04, 0x36
        /*0076*/ 	.short	(.L_21 - .L_20)
.L_20:
        /*0078*/ 	.word	0x00000008
.L_21:


//--------------------- .nv.callgraph             --------------------------
	.section	.nv.callgraph,"",@"SHT_CUDA_CALLGRAPH"
	.align	4
	.sectionentsize	8
	.align		4
        /*0000*/ 	.word	0x00000000
	.align		4
        /*0004*/ 	.word	0xffffffff
	.align		4
        /*0008*/ 	.word	0x00000000
	.align		4
        /*000c*/ 	.word	0xfffffffe
	.align		4
        /*0010*/ 	.word	0x00000000
	.align		4
        /*0014*/ 	.word	0xfffffffd
	.align		4
        /*0018*/ 	.word	0x00000000
	.align		4
        /*001c*/ 	.word	0xfffffffc


//--------------------- .text._Z13filter_kernelPhS_jj --------------------------
	.section	.text._Z13filter_kernelPhS_jj,"ax",@progbits
	.align	128
        .global         _Z13filter_kernelPhS_jj
        .type           _Z13filter_kernelPhS_jj,@function
        .size           _Z13filter_kernelPhS_jj,(.L_x_1 - _Z13filter_kernelPhS_jj)
        .other          _Z13filter_kernelPhS_jj,@"STO_CUDA_ENTRY STV_DEFAULT"
_Z13filter_kernelPhS_jj:
.text._Z13filter_kernelPhS_jj:
[----:B------:R-:W-:Y:S01]  /*0000*/  LDC R1, c[0x0][0x37c] ;  /* 0x0000df00ff017b82 */ /* 0x000fe20000000800 */
[----:B------:R-:W0:Y:S07]  /*0010*/  S2R R3, SR_TID.Y ;  /* 0x0000000000037919 */ /* 0x000e2e0000002200 */
[----:B------:R-:W1:Y:S01]  /*0020*/  LDC R5, c[0x0][0x360] ;  /* 0x0000d800ff057b82 */ /* 0x000e620000000800 */
[----:B------:R-:W1:Y:S07]  /*0030*/  S2R R2, SR_TID.X ;  /* 0x0000000000027919 */ /* 0x000e6e0000002100 */
[----:B------:R-:W0:Y:S08]  /*0040*/  S2UR UR5, SR_CTAID.Y ;  /* 0x00000000000579c3 */ /* 0x000e300000002600 */
[----:B------:R-:W0:Y:S08]  /*0050*/  LDC R0, c[0x0][0x364] ;  /* 0x0000d900ff007b82 */ /* 0x000e300000000800 */
[----:B------:R-:W1:Y:S08]  /*0060*/  S2UR UR4, SR_CTAID.X ;  /* 0x00000000000479c3 */ /* 0x000e700000002500 */
[----:B------:R-:W2:Y:S01]  /*0070*/  LDC.64 R6, c[0x0][0x390] ;  /* 0x0000e400ff067b82 */ /* 0x000ea20000000a00 */
[----:B0-----:R-:W-:-:S02]  /*0080*/  IMAD R0, R0, UR5, R3 ;  /* 0x0000000500007c24 */ /* 0x001fc4000f8e0203 */
[----:B-1----:R-:W-:-:S03]  /*0090*/  IMAD R5, R5, UR4, R2 ;  /* 0x0000000405057c24 */ /* 0x002fc6000f8e0202 */
[----:B--2---:R-:W-:-:S04]  /*00a0*/  ISETP.GE.U32.AND P0, PT, R0, R7, PT ;  /* 0x000000070000720c */ /* 0x004fc80003f06070 */
[----:B------:R-:W-:-:S13]  /*00b0*/  ISETP.GE.U32.OR P0, PT, R5, R6, P0 ;  /* 0x000000060500720c */ /* 0x000fda0000706470 */
[----:B------:R-:W-:Y:S05]  /*00c0*/  @P0 EXIT ;  /* 0x000000000000094d */ /* 0x000fea0003800000 */
[----:B------:R-:W-:Y:S01]  /*00d0*/  VIMNMX R3, PT, PT, RZ, R5, !PT ;  /* 0x00000005ff037248 */ /* 0x000fe20007fe0100 */
[----:B------:R-:W0:Y:S03]  /*00e0*/  LDCU.128 UR8, c[0x0][0x380] ;  /* 0x00007000ff0877ac */ /* 0x000e260008000c00 */
[----:B------:R-:W-:Y:S01]  /*00f0*/  ISETP.GE.U32.AND P0, PT, R3, R6, PT ;  /* 0x000000060300720c */ /* 0x000fe20003f06070 */
[----:B------:R-:W1:-:S12]  /*0100*/  LDCU.64 UR4, c[0x0][0x358] ;  /* 0x00006b00ff0477ac */ /* 0x000e580008000a00 */
[----:B------:R-:W-:-:S04]  /*0110*/  @P0 VIADD R3, R6, 0xffffffff ;  /* 0xffffffff06030836 */ /* 0x000fc80000000000 */
[----:B------:R-:W-:-:S04]  /*0120*/  IMAD R3, R0, R6, R3 ;  /* 0x0000000600037224 */ /* 0x000fc800078e0203 */
[----:B------:R-:W-:-:S05]  /*0130*/  IMAD R8, R3, 0x3, RZ ;  /* 0x0000000303087824 */ /* 0x000fca00078e02ff */
[----:B0-----:R-:W-:-:S05]  /*0140*/  IADD3 R2, P0, PT, R8, UR8, RZ ;  /* 0x0000000808027c10 */ /* 0x001fca000ff1e0ff */
[----:B------:R-:W-:-:S05]  /*0150*/  IMAD.X R3, RZ, RZ, UR9, P0 ;  /* 0x00000009ff037e24 */ /* 0x000fca00080e06ff */
[----:B-1----:R-:W2:Y:S01]  /*0160*/  LDG.E.U8 R11, desc[UR4][R2.64] ;  /* 0x00000004020b7981 */ /* 0x002ea2000c1e1100 */
[----:B------:R-:W-:Y:S01]  /*0170*/  IMAD R0, R0, R6, R5 ;  /* 0x0000000600007224 */ /* 0x000fe200078e0205 */
[----:B------:R-:W-:-:S03]  /*0180*/  IADD3 R6, PT, PT, R8, 0x1, RZ ;  /* 0x0000000108067810 */ /* 0x000fc60007ffe0ff */
[----:B------:R-:W-:Y:S01]  /*0190*/  IMAD R0, R0, 0x3, RZ ;  /* 0x0000000300007824 */ /* 0x000fe200078e02ff */
[----:B------:R-:W-:-:S04]  /*01a0*/  IADD3 R6, P1, PT, R6, UR8, RZ ;  /* 0x0000000806067c10 */ /* 0x000fc8000ff3e0ff */
[----:B------:R-:W-:Y:S02]  /*01b0*/  IADD3 R4, P0, PT, R0, UR10, RZ ;  /* 0x0000000a00047c10 */ /* 0x000fe4000ff1e0ff */
[----:B------:R-:W-:-:S03]  /*01c0*/  IADD3.X R7, PT, PT, RZ, UR9, RZ, P1, !PT ;  /* 0x00000009ff077c10 */ /* 0x000fc60008ffe4ff */
[----:B------:R-:W-:-:S05]  /*01d0*/  IMAD.X R5, RZ, RZ, UR11, P0 ;  /* 0x0000000bff057e24 */ /* 0x000fca00080e06ff */
[----:B--2---:R0:W-:Y:S04]  /*01e0*/  STG.E.U8 desc[UR4][R4.64], R11 ;  /* 0x0000000b04007986 */ /* 0x0041e8000c101104 */
[----:B------:R-:W2:Y:S01]  /*01f0*/  LDG.E.U8 R7, desc[UR4][R6.64] ;  /* 0x0000000406077981 */ /* 0x000ea2000c1e1100 */
[----:B------:R-:W-:Y:S01]  /*0200*/  VIADD R9, R0, 0x1 ;  /* 0x0000000100097836 */ /* 0x000fe20000000000 */
[----:B------:R-:W-:-:S04]  /*0210*/  IADD3 R8, PT, PT, R8, 0x2, RZ ;  /* 0x0000000208087810 */ /* 0x000fc80007ffe0ff */
[----:B------:R-:W-:Y:S02]  /*0220*/  IADD3 R2, P0, PT, R9, UR10, RZ ;  /* 0x0000000a09027c10 */ /* 0x000fe4000ff1e0ff */
[----:B------:R-:W-:-:S03]  /*0230*/  IADD3 R8, P1, PT, R8, UR8, RZ ;  /* 0x0000000808087c10 */ /* 0x000fc6000ff3e0ff */
[----:B------:R-:W-:Y:S01]  /*0240*/  IMAD.X R3, RZ, RZ, UR11, P0 ;  /* 0x0000000bff037e24 */ /* 0x000fe200080e06ff */
[----:B------:R-:W-:Y:S01]  /*0250*/  IADD3.X R9, PT, PT, RZ, UR9, RZ, P1, !PT ;  /* 0x00000009ff097c10 */ /* 0x000fe20008ffe4ff */
[----:B------:R-:W-:-:S03]  /*0260*/  VIADD R0, R0, 0x2 ;  /* 0x0000000200007836 */ /* 0x000fc60000000000 */
[----:B--2---:R-:W-:Y:S04]  /*0270*/  STG.E.U8 desc[UR4][R2.64], R7 ;  /* 0x0000000702007986 */ /* 0x004fe8000c101104 */
[----:B------:R-:W2:Y:S01]  /*0280*/  LDG.E.U8 R9, desc[UR4][R8.64] ;  /* 0x0000000408097981 */ /* 0x000ea2000c1e1100 */
[----:B0-----:R-:W-:-:S04]  /*0290*/  IADD3 R4, P0, PT, R0, UR10, RZ ;  /* 0x0000000a00047c10 */ /* 0x001fc8000ff1e0ff */
[----:B------:R-:W-:-:S05]  /*02a0*/  IADD3.X R5, PT, PT, RZ, UR11, RZ, P0, !PT ;  /* 0x0000000bff057c10 */ /* 0x000fca00087fe4ff */
[----:B--2---:R-:W-:Y:S01]  /*02b0*/  STG.E.U8 desc[UR4][R4.64], R9 ;  /* 0x0000000904007986 */ /* 0x004fe2000c101104 */
[----:B------:R-:W-:Y:S05]  /*02c0*/  EXIT ;  /* 0x000000000000794d */ /* 0x000fea0003800000 */
.L_x_0:
[----:B------:R-:W-:-:S00]  /*02d0*/  BRA `(.L_x_0) ;  /* 0xfffffffc00fc7947 */ /* 0x000fc0000383ffff */
[----:B------:R-:W-:-:S00]  /*02e0*/  NOP ;  /* 0x0000000000007918 */ /* 0x000fc00000000000 */
        /* <DEDUP_REMOVED lines=9> */
.L_x_1:


//--------------------- .nv.shared.reserved.0     --------------------------
	.section	.nv.shared.reserved.0,"aw",@nobits
	.weak		__nv_reservedSMEM_offset_0_alias
	.size		__nv_reservedSMEM_offset_0_alias, 0, 64
	.other		__nv_reservedSMEM_offset_0_alias,@"STO_CUDA_RESERVED_SHARED STV_DEFAULT"
__nv_reservedSMEM_offset_0_alias:
	.zero		0
	.zero		64


//--------------------- .nv.constant0._Z13filter_kernelPhS_jj --------------------------
	.section	.nv.constant0._Z13filter_kernelPhS_jj,"a",@progbits
	.sectionflags	@""
	.align	4
.nv.constant0._Z13filter_kernelPhS_jj:
	.zero		920


//--------------------- SYMBOLS --------------------------

	.type		.nv.reservedSmem.offset0,@object
	.size		.nv.reservedSmem.offset0,0x4
